//
// Generated by NVIDIA NVVM Compiler
//
// Compiler Build ID: CL-36424714
// Cuda compilation tools, release 13.0, V13.0.88
// Based on NVVM 20.0.0
//

.version 9.0
.target sm_100
.address_size 64

	// .globl	_Z9reductionPfS_j
// partialSum has been demoted

.visible .entry _Z9reductionPfS_j(
	.param .u64 .ptr .align 1 _Z9reductionPfS_j_param_0,
	.param .u64 .ptr .align 1 _Z9reductionPfS_j_param_1,
	.param .u32 _Z9reductionPfS_j_param_2
)
{
	.reg .pred 	%p<4>;
	.reg .b32 	%r<22>;
	.reg .b32 	%f<7>;
	.reg .b64 	%rd<11>;
	// demoted variable
	.shared .align 4 .b8 partialSum[4096];
	ld.param.u64 	%rd1, [_Z9reductionPfS_j_param_0];
	ld.param.u64 	%rd2, [_Z9reductionPfS_j_param_1];
	cvta.to.global.u64 	%rd3, %rd2;
	mov.u32 	%r1, %tid.x;
	mov.u32 	%r2, %ctaid.x;
	mov.u32 	%r3, %ntid.x;
	mul.lo.s32 	%r8, %r2, %r3;
	shl.b32 	%r9, %r8, 1;
	add.s32 	%r10, %r9, %r1;
	mul.wide.u32 	%rd4, %r10, 4;
	add.s64 	%rd5, %rd3, %rd4;
	ld.global.f32 	%f1, [%rd5];
	shl.b32 	%r11, %r1, 2;
	mov.u32 	%r12, partialSum;
	add.s32 	%r13, %r12, %r11;
	st.shared.f32 	[%r13], %f1;
	add.s32 	%r14, %r10, %r3;
	mul.wide.u32 	%rd6, %r14, 4;
	add.s64 	%rd7, %rd3, %rd6;
	ld.global.f32 	%f2, [%rd7];
	shl.b32 	%r15, %r3, 2;
	add.s32 	%r16, %r13, %r15;
	st.shared.f32 	[%r16], %f2;
	add.s32 	%r4, %r13, %r11;
	mov.b32 	%r21, 1;
$L__BB0_1:
	bar.sync 	0;
	add.s32 	%r17, %r21, -1;
	and.b32  	%r18, %r17, %r1;
	setp.ne.s32 	%p1, %r18, 0;
	@%p1 bra 	$L__BB0_3;
	shl.b32 	%r19, %r21, 2;
	add.s32 	%r20, %r4, %r19;
	ld.shared.f32 	%f3, [%r20];
	ld.shared.f32 	%f4, [%r4];
	add.f32 	%f5, %f3, %f4;
	st.shared.f32 	[%r4], %f5;
$L__BB0_3:
	shl.b32 	%r21, %r21, 1;
	setp.le.u32 	%p2, %r21, %r3;
	@%p2 bra 	$L__BB0_1;
	setp.ne.s32 	%p3, %r1, 0;
	@%p3 bra 	$L__BB0_6;
	ld.shared.f32 	%f6, [partialSum];
	cvta.to.global.u64 	%rd8, %rd1;
	mul.wide.u32 	%rd9, %r2, 4;
	add.s64 	%rd10, %rd8, %rd9;
	st.global.f32 	[%rd10], %f6;
$L__BB0_6:
	ret;

}


// ===== COMPILED SASS (sm_100) =====

	.target	sm_100

	.elftype	@"ET_EXEC"


//--------------------- .note.nv.tkinfo           --------------------------
	.section	.note.nv.tkinfo,"",@"SHT_NOTE"
	.sectionflags	@"SHF_NOTE_NV_TKINFO"
	.tkinfo
        /*0018*/ 	.word	0x00000002
        /*0030*/ 	.string	""
        /*0030*/ 	.string	"ptxas"
        /*0030*/ 	.string	"Cuda compilation tools, release 13.0, V13.0.88"
        /*0030*/ 	.string	"Build cuda_13.0.r13.0/compiler.36424714_0"
        /*0030*/ 	.string	"-arch sm_100 -m 64 "



//--------------------- .note.nv.cuinfo           --------------------------
	.section	.note.nv.cuinfo,"",@"SHT_NOTE"
	.sectionflags	@"SHF_NOTE_NV_CUINFO"
        /*0018*/ 	.short	0x0002
        /*001a*/ 	.short	0x0064
        /*001c*/ 	.short	0x0082
	.zero		2


//--------------------- .nv.info                  --------------------------
	.section	.nv.info,"",@"SHT_CUDA_INFO"
	.align	4


	//----- nvinfo : EIATTR_REGCOUNT
	.align		4
        /*0000*/ 	.byte	0x04, 0x2f
        /*0002*/ 	.short	(.L_1 - .L_0)
	.align		4
.L_0:
        /*0004*/ 	.word	index@(_Z9reductionPfS_j)
        /*0008*/ 	.word	0x00000012


	//----- nvinfo : EIATTR_FRAME_SIZE
	.align		4
.L_1:
        /*000c*/ 	.byte	0x04, 0x11
        /*000e*/ 	.short	(.L_3 - .L_2)
	.align		4
.L_2:
        /*0010*/ 	.word	index@(_Z9reductionPfS_j)
        /*0014*/ 	.word	0x00000000


	//----- nvinfo : EIATTR_MIN_STACK_SIZE
	.align		4
.L_3:
        /*0018*/ 	.byte	0x04, 0x12
        /*001a*/ 	.short	(.L_5 - .L_4)
	.align		4
.L_4:
        /*001c*/ 	.word	index@(_Z9reductionPfS_j)
        /*0020*/ 	.word	0x00000000
.L_5:


//--------------------- .nv.compat                --------------------------
	.section	.nv.compat,"",@"SHT_CUDA_COMPAT_INFO"
	.align	4
        /*0000*/ 	.byte	0x02, 0x09, 0x00, 0x00, 0x02, 0x02, 0x01, 0x00, 0x02, 0x05, 0x05, 0x00, 0x03, 0x07, 0x01, 0x01
        /*0010*/ 	.byte	0x02, 0x03, 0x00, 0x00, 0x02, 0x06, 0x01, 0x00, 0x04, 0x0b, 0x08, 0x00, 0x09, 0x00, 0x00, 0x00
        /*0020*/ 	.byte	0x00, 0x00, 0x00, 0x00


//--------------------- .nv.info._Z9reductionPfS_j --------------------------
	.section	.nv.info._Z9reductionPfS_j,"",@"SHT_CUDA_INFO"
	.sectionflags	@""
	.align	4


	//----- nvinfo : EIATTR_CUDA_API_VERSION
	.align		4
        /*0000*/ 	.byte	0x04, 0x37
        /*0002*/ 	.short	(.L_7 - .L_6)
.L_6:
        /*0004*/ 	.word	0x00000082


	//----- nvinfo : EIATTR_KPARAM_INFO
	.align		4
.L_7:
        /*0008*/ 	.byte	0x04, 0x17
        /*000a*/ 	.short	(.L_9 - .L_8)
.L_8:
        /*000c*/ 	.word	0x00000000
        /*0010*/ 	.short	0x0002
        /*0012*/ 	.short	0x0010
        /*0014*/ 	.byte	0x00, 0xf0, 0x11, 0x00


	//----- nvinfo : EIATTR_KPARAM_INFO
	.align		4
.L_9:
        /*0018*/ 	.byte	0x04, 0x17
        /*001a*/ 	.short	(.L_11 - .L_10)
.L_10:
        /*001c*/ 	.word	0x00000000
        /*0020*/ 	.short	0x0001
        /*0022*/ 	.short	0x0008
        /*0024*/ 	.byte	0x00, 0xf5, 0x21, 0x00


	//----- nvinfo : EIATTR_KPARAM_INFO
	.align		4
.L_11:
        /*0028*/ 	.byte	0x04, 0x17
        /*002a*/ 	.short	(.L_13 - .L_12)
.L_12:
        /*002c*/ 	.word	0x00000000
        /*0030*/ 	.short	0x0000
        /*0032*/ 	.short	0x0000
        /*0034*/ 	.byte	0x00, 0xf5, 0x21, 0x00


	//----- nvinfo : EIATTR_SPARSE_MMA_MASK
	.align		4
.L_13:
        /*0038*/ 	.byte	0x03, 0x50
        /*003a*/ 	.short	0x0000


	//----- nvinfo : EIATTR_MAXREG_COUNT
	.align		4
        /*003c*/ 	.byte	0x03, 0x1b
        /*003e*/ 	.short	0x00ff


	//----- nvinfo : EIATTR_NUM_BARRIERS
	.align		4
        /*0040*/ 	.byte	0x02, 0x4c
        /*0042*/ 	.byte	0x01
	.zero		1


	//----- nvinfo : EIATTR_MERCURY_ISA_VERSION
	.align		4
        /*0044*/ 	.byte	0x03, 0x5f
        /*0046*/ 	.short	0x0101


	//----- nvinfo : EIATTR_VRC_CTA_INIT_COUNT
	.align		4
        /*0048*/ 	.byte	0x02, 0x4a
	.zero		1
	.zero		1


	//----- nvinfo : EIATTR_EXIT_INSTR_OFFSETS
	.align		4
        /*004c*/ 	.byte	0x04, 0x1c
        /*004e*/ 	.short	(.L_15 - .L_14)


	//   ....[0]....
.L_14:
        /*0050*/ 	.word	0x00000220


	//   ....[1]....
        /*0054*/ 	.word	0x000002a0


	//----- nvinfo : EIATTR_CBANK_PARAM_SIZE
	.align		4
.L_15:
        /*0058*/ 	.byte	0x03, 0x19
        /*005a*/ 	.short	0x0014


	//----- nvinfo : EIATTR_PARAM_CBANK
	.align		4
        /*005c*/ 	.byte	0x04, 0x0a
        /*005e*/ 	.short	(.L_17 - .L_16)
	.align		4
.L_16:
        /*0060*/ 	.word	index@(.nv.constant0._Z9reductionPfS_j)
        /*0064*/ 	.short	0x0380
        /*0066*/ 	.short	0x0014


	//----- nvinfo : EIATTR_SW_WAR
	.align		4
.L_17:
        /*0068*/ 	.byte	0x04, 0x36
        /*006a*/ 	.short	(.L_19 - .L_18)
.L_18:
        /*006c*/ 	.word	0x00000008
.L_19:


//--------------------- .nv.callgraph             --------------------------
	.section	.nv.callgraph,"",@"SHT_CUDA_CALLGRAPH"
	.align	4
	.sectionentsize	8
	.align		4
        /*0000*/ 	.word	0x00000000
	.align		4
        /*0004*/ 	.word	0xffffffff
	.align		4
        /*0008*/ 	.word	0x00000000
	.align		4
        /*000c*/ 	.word	0xfffffffe
	.align		4
        /*0010*/ 	.word	0x00000000
	.align		4
        /*0014*/ 	.word	0xfffffffd
	.align		4
        /*0018*/ 	.word	0x00000000
	.align		4
        /*001c*/ 	.word	0xfffffffc


//--------------------- .text._Z9reductionPfS_j   --------------------------
	.section	.text._Z9reductionPfS_j,"ax",@progbits
	.align	128
        .global         _Z9reductionPfS_j
        .type           _Z9reductionPfS_j,@function
        .size           _Z9reductionPfS_j,(.L_x_2 - _Z9reductionPfS_j)
        .other          _Z9reductionPfS_j,@"STO_CUDA_ENTRY STV_DEFAULT"
_Z9reductionPfS_j:
.text._Z9reductionPfS_j:
[----:B------:R-:W-:Y:S01]  /*0000*/  LDC R1, c[0x0][0x37c] ;  /* 0x0000df00ff017b82 */ /* 0x000fe20000000800 */
[----:B------:R-:W0:Y:S07]  /*0010*/  S2R R15, SR_CTAID.X ;  /* 0x00000000000f7919 */ /* 0x000e2e0000002500 */
[----:B------:R-:W0:Y:S01]  /*0020*/  LDC R6, c[0x0][0x360] ;  /* 0x0000d800ff067b82 */ /* 0x000e220000000800 */
[----:B------:R-:W1:Y:S01]  /*0030*/  LDCU.64 UR6, c[0x0][0x358] ;  /* 0x00006b00ff0677ac */ /* 0x000e620008000a00 */
[----:B------:R-:W2:Y:S06]  /*0040*/  S2R R13, SR_TID.X ;  /* 0x00000000000d7919 */ /* 0x000eac0000002100 */
[----:B------:R-:W3:Y:S01]  /*0050*/  LDC.64 R4, c[0x0][0x388] ;  /* 0x0000e200ff047b82 */ /* 0x000ee20000000a00 */
[----:B0-----:R-:W-:-:S05]  /*0060*/  IMAD R0, R15, R6, RZ ;  /* 0x000000060f007224 */ /* 0x001fca00078e02ff */
[----:B--2---:R-:W-:-:S05]  /*0070*/  LEA R3, R0, R13, 0x1 ;  /* 0x0000000d00037211 */ /* 0x004fca00078e08ff */
[C---:B------:R-:W-:Y:S02]  /*0080*/  IMAD.IADD R7, R3.reuse, 0x1, R6 ;  /* 0x0000000103077824 */ /* 0x040fe400078e0206 */
[----:B---3--:R-:W-:-:S04]  /*0090*/  IMAD.WIDE.U32 R2, R3, 0x4, R4 ;  /* 0x0000000403027825 */ /* 0x008fc800078e0004 */
[----:B------:R-:W-:Y:S02]  /*00a0*/  IMAD.WIDE.U32 R4, R7, 0x4, R4 ;  /* 0x0000000407047825 */ /* 0x000fe400078e0004 */
[----:B-1----:R-:W2:Y:S04]  /*00b0*/  LDG.E R2, desc[UR6][R2.64] ;  /* 0x0000000602027981 */ /* 0x002ea8000c1e1900 */
[----:B------:R-:W3:Y:S01]  /*00c0*/  LDG.E R4, desc[UR6][R4.64] ;  /* 0x0000000604047981 */ /* 0x000ee2000c1e1900 */
[----:B------:R-:W0:Y:S01]  /*00d0*/  S2UR UR5, SR_CgaCtaId ;  /* 0x00000000000579c3 */ /* 0x000e220000008800 */
[----:B------:R-:W-:Y:S01]  /*00e0*/  UMOV UR4, 0x400 ;  /* 0x0000040000047882 */ /* 0x000fe20000000000 */
[----:B------:R-:W-:Y:S01]  /*00f0*/  IMAD.MOV.U32 R11, RZ, RZ, 0x1 ;  /* 0x00000001ff0b7424 */ /* 0x000fe200078e00ff */
[----:B0-----:R-:W-:-:S06]  /*0100*/  ULEA UR4, UR5, UR4, 0x18 ;  /* 0x0000000405047291 */ /* 0x001fcc000f8ec0ff */
[----:B------:R-:W-:-:S04]  /*0110*/  LEA R7, R13, UR4, 0x2 ;  /* 0x000000040d077c11 */ /* 0x000fc8000f8e10ff */
[-C--:B------:R-:W-:Y:S02]  /*0120*/  LEA R9, R6, R7.reuse, 0x2 ;  /* 0x0000000706097211 */ /* 0x080fe400078e10ff */
[----:B------:R-:W-:Y:S01]  /*0130*/  LEA R0, R13, R7, 0x2 ;  /* 0x000000070d007211 */ /* 0x000fe200078e10ff */
[----:B--2---:R0:W-:Y:S04]  /*0140*/  STS [R7], R2 ;  /* 0x0000000207007388 */ /* 0x0041e80000000800 */
[----:B---3--:R0:W-:Y:S02]  /*0150*/  STS [R9], R4 ;  /* 0x0000000409007388 */ /* 0x0081e40000000800 */
.L_x_0:
[----:B0-----:R-:W-:Y:S01]  /*0160*/  VIADD R2, R11, 0xffffffff ;  /* 0xffffffff0b027836 */ /* 0x001fe20000000000 */
[----:B------:R-:W-:Y:S04]  /*0170*/  BAR.SYNC.DEFER_BLOCKING 0x0 ;  /* 0x0000000000007b1d */ /* 0x000fe80000010000 */
[----:B------:R-:W-:-:S13]  /*0180*/  LOP3.LUT P0, RZ, R2, R13, RZ, 0xc0, !PT ;  /* 0x0000000d02ff7212 */ /* 0x000fda000780c0ff */
[C---:B------:R-:W-:Y:S02]  /*0190*/  @!P0 LEA R2, R11.reuse, R0, 0x2 ;  /* 0x000000000b028211 */ /* 0x040fe400078e10ff */
[----:B------:R-:W-:Y:S01]  /*01a0*/  SHF.L.U32 R11, R11, 0x1, RZ ;  /* 0x000000010b0b7819 */ /* 0x000fe200000006ff */
[----:B------:R-:W-:Y:S04]  /*01b0*/  @!P0 LDS R3, [R0] ;  /* 0x0000000000038984 */ /* 0x000fe80000000800 */
[----:B------:R-:W0:Y:S02]  /*01c0*/  @!P0 LDS R2, [R2] ;  /* 0x0000000002028984 */ /* 0x000e240000000800 */
[----:B0-----:R-:W-:-:S05]  /*01d0*/  @!P0 FADD R3, R2, R3 ;  /* 0x0000000302038221 */ /* 0x001fca0000000000 */
[----:B------:R1:W-:Y:S01]  /*01e0*/  @!P0 STS [R0], R3 ;  /* 0x0000000300008388 */ /* 0x0003e20000000800 */
[----:B------:R-:W-:-:S13]  /*01f0*/  ISETP.GT.U32.AND P0, PT, R11, R6, PT ;  /* 0x000000060b00720c */ /* 0x000fda0003f04070 */
[----:B-1----:R-:W-:Y:S05]  /*0200*/  @!P0 BRA `(.L_x_0) ;  /* 0xfffffffc00d48947 */ /* 0x002fea000383ffff */
[----:B------:R-:W-:-:S13]  /*0210*/  ISETP.NE.AND P0, PT, R13, RZ, PT ;  /* 0x000000ff0d00720c */ /* 0x000fda0003f05270 */
[----:B------:R-:W-:Y:S05]  /*0220*/  @P0 EXIT ;  /* 0x000000000000094d */ /* 0x000fea0003800000 */
[----:B------:R-:W0:Y:S01]  /*0230*/  S2UR UR5, SR_CgaCtaId ;  /* 0x00000000000579c3 */ /* 0x000e220000008800 */
[----:B------:R-:W-:-:S07]  /*0240*/  UMOV UR4, 0x400 ;  /* 0x0000040000047882 */ /* 0x000fce0000000000 */
[----:B------:R-:W1:Y:S01]  /*0250*/  LDC.64 R2, c[0x0][0x380] ;  /* 0x0000e000ff027b82 */ /* 0x000e620000000a00 */
[----:B0-----:R-:W-:Y:S01]  /*0260*/  ULEA UR4, UR5, UR4, 0x18 ;  /* 0x0000000405047291 */ /* 0x001fe2000f8ec0ff */
[----:B-1----:R-:W-:-:S08]  /*0270*/  IMAD.WIDE.U32 R2, R15, 0x4, R2 ;  /* 0x000000040f027825 */ /* 0x002fd000078e0002 */
[----:B------:R-:W0:Y:S04]  /*0280*/  LDS R5, [UR4] ;  /* 0x00000004ff057984 */ /* 0x000e280008000800 */
[----:B0-----:R-:W-:Y:S01]  /*0290*/  STG.E desc[UR6][R2.64], R5 ;  /* 0x0000000502007986 */ /* 0x001fe2000c101906 */
[----:B------:R-:W-:Y:S05]  /*02a0*/  EXIT ;  /* 0x000000000000794d */ /* 0x000fea0003800000 */
.L_x_1:
[----:B------:R-:W-:-:S00]  /*02b0*/  BRA `(.L_x_1) ;  /* 0xfffffffc00fc7947 */ /* 0x000fc0000383ffff */
[----:B------:R-:W-:-:S00]  /*02c0*/  NOP ;  /* 0x0000000000007918 */ /* 0x000fc00000000000 */
        /* <DEDUP_REMOVED lines=11> */
.L_x_2:


//--------------------- .nv.shared._Z9reductionPfS_j --------------------------
	.section	.nv.shared._Z9reductionPfS_j,"aw",@nobits
	.sectionflags	@""
	.align	4
.nv.shared._Z9reductionPfS_j:
	.zero		5120


//--------------------- .nv.shared.reserved.0     --------------------------
	.section	.nv.shared.reserved.0,"aw",@nobits
	.weak		__nv_reservedSMEM_offset_0_alias
	.size		__nv_reservedSMEM_offset_0_alias, 0, 64
	.other		__nv_reservedSMEM_offset_0_alias,@"STO_CUDA_RESERVED_SHARED STV_DEFAULT"
__nv_reservedSMEM_offset_0_alias:
	.zero		0
	.zero		64


//--------------------- .nv.constant0._Z9reductionPfS_j --------------------------
	.section	.nv.constant0._Z9reductionPfS_j,"a",@progbits
	.sectionflags	@""
	.align	4
.nv.constant0._Z9reductionPfS_j:
	.zero		916


//--------------------- SYMBOLS --------------------------

	.type		.nv.reservedSmem.offset0,@object
	.size		.nv.reservedSmem.offset0,0x4
	.type		.nv.reservedSmem.cap,@object
	.size		.nv.reservedSmem.cap,0x4
